	.headerflags	@"EF_CUDA_TEXMODE_UNIFIED EF_CUDA_64BIT_ADDRESS EF_CUDA_ACCELERATORS EF_CUDA_SM90 EF_CUDA_VIRTUAL_SM(EF_CUDA_SM90)"
	.elftype	@"ET_EXEC"


//--------------------- .nv.info                  --------------------------
	.section	.nv.info,"",@"SHT_CUDA_INFO"
	.align	4


	//----- nvinfo : EIATTR_REGCOUNT
	.align		4
        /*0000*/ 	.byte	0x04, 0x2f
        /*0002*/ 	.short	(.L_1 - .L_0)
	.align		4
.L_0:
        /*0004*/ 	.word	index@(triton_poi_fused_1)
        /*0008*/ 	.word	0x00000020


	//----- nvinfo : EIATTR_MIN_STACK_SIZE
	.align		4
.L_1:
        /*000c*/ 	.byte	0x04, 0x12
        /*000e*/ 	.short	(.L_3 - .L_2)
	.align		4
.L_2:
        /*0010*/ 	.word	index@(triton_poi_fused_1)
        /*0014*/ 	.word	0x00000000


	//----- nvinfo : EIATTR_FRAME_SIZE
	.align		4
.L_3:
        /*0018*/ 	.byte	0x04, 0x11
        /*001a*/ 	.short	(.L_5 - .L_4)
	.align		4
.L_4:
        /*001c*/ 	.word	index@(triton_poi_fused_1)
        /*0020*/ 	.word	0x00000000


	//----- nvinfo : EIATTR_MIN_STACK_SIZE
	.align		4
.L_5:
        /*0024*/ 	.byte	0x04, 0x12
        /*0026*/ 	.short	(.L_7 - .L_6)
	.align		4
.L_6:
        /*0028*/ 	.word	index@(triton_poi_fused_1)
        /*002c*/ 	.word	0x00000000
.L_7:


//--------------------- .nv.info.triton_poi_fused_1 --------------------------
	.section	.nv.info.triton_poi_fused_1,"",@"SHT_CUDA_INFO"
	.sectionflags	@""
	.align	4


	//----- nvinfo : EIATTR_CUDA_API_VERSION
	.align		4
        /*0000*/ 	.byte	0x04, 0x37
        /*0002*/ 	.short	(.L_9 - .L_8)
.L_8:
        /*0004*/ 	.word	0x0000007c


	//----- nvinfo : EIATTR_KPARAM_INFO
	.align		4
.L_9:
        /*0008*/ 	.byte	0x04, 0x17
        /*000a*/ 	.short	(.L_11 - .L_10)
.L_10:
        /*000c*/ 	.word	0x00000000
        /*0010*/ 	.short	0x0003
        /*0012*/ 	.short	0x0014
        /*0014*/ 	.byte	0x00, 0xf0, 0x11, 0x00


	//----- nvinfo : EIATTR_KPARAM_INFO
	.align		4
.L_11:
        /*0018*/ 	.byte	0x04, 0x17
        /*001a*/ 	.short	(.L_13 - .L_12)
.L_12:
        /*001c*/ 	.word	0x00000000
        /*0020*/ 	.short	0x0002
        /*0022*/ 	.short	0x0010
        /*0024*/ 	.byte	0x00, 0xf0, 0x11, 0x00


	//----- nvinfo : EIATTR_KPARAM_INFO
	.align		4
.L_13:
        /*0028*/ 	.byte	0x04, 0x17
        /*002a*/ 	.short	(.L_15 - .L_14)
.L_14:
        /*002c*/ 	.word	0x00000000
        /*0030*/ 	.short	0x0001
        /*0032*/ 	.short	0x0008
        /*0034*/ 	.byte	0x00, 0xf4, 0x21, 0x00


	//----- nvinfo : EIATTR_KPARAM_INFO
	.align		4
.L_15:
        /*0038*/ 	.byte	0x04, 0x17
        /*003a*/ 	.short	(.L_17 - .L_16)
.L_16:
        /*003c*/ 	.word	0x00000000
        /*0040*/ 	.short	0x0000
        /*0042*/ 	.short	0x0000
        /*0044*/ 	.byte	0x00, 0xf4, 0x21, 0x00


	//----- nvinfo : EIATTR_SPARSE_MMA_MASK
	.align		4
.L_17:
        /*0048*/ 	.byte	0x03, 0x50
        /*004a*/ 	.short	0x0000


	//----- nvinfo : EIATTR_MAXREG_COUNT
	.align		4
        /*004c*/ 	.byte	0x03, 0x1b
        /*004e*/ 	.short	0x00ff


	//----- nvinfo : EIATTR_EXIT_INSTR_OFFSETS
	.align		4
        /*0050*/ 	.byte	0x04, 0x1c
        /*0052*/ 	.short	(.L_19 - .L_18)


	//   ....[0]....
.L_18:
        /*0054*/ 	.word	0x00000770


	//   ....[1]....
        /*0058*/ 	.word	0x00000790


	//----- nvinfo : EIATTR_REQNTID
	.align		4
.L_19:
        /*005c*/ 	.byte	0x04, 0x10
        /*005e*/ 	.short	(.L_21 - .L_20)
.L_20:
        /*0060*/ 	.word	0x00000080
        /*0064*/ 	.word	0x00000001
        /*0068*/ 	.word	0x00000001


	//----- nvinfo : EIATTR_CBANK_PARAM_SIZE
	.align		4
.L_21:
        /*006c*/ 	.byte	0x03, 0x19
        /*006e*/ 	.short	0x0018


	//----- nvinfo : EIATTR_PARAM_CBANK
	.align		4
        /*0070*/ 	.byte	0x04, 0x0a
        /*0072*/ 	.short	(.L_23 - .L_22)
	.align		4
.L_22:
        /*0074*/ 	.word	index@(.nv.constant0.triton_poi_fused_1)
        /*0078*/ 	.short	0x0210
        /*007a*/ 	.short	0x0018


	//----- nvinfo : EIATTR_SW_WAR
	.align		4
.L_23:
        /*007c*/ 	.byte	0x04, 0x36
        /*007e*/ 	.short	(.L_25 - .L_24)
.L_24:
        /*0080*/ 	.word	0x00000008
.L_25:


//--------------------- .nv.callgraph             --------------------------
	.section	.nv.callgraph,"",@"SHT_CUDA_CALLGRAPH"
	.align	4
	.sectionentsize	8
	.align		4
        /*0000*/ 	.word	0x00000000
	.align		4
        /*0004*/ 	.word	0xffffffff
	.align		4
        /*0008*/ 	.word	0x00000000
	.align		4
        /*000c*/ 	.word	0xfffffffe
	.align		4
        /*0010*/ 	.word	0x00000000
	.align		4
        /*0014*/ 	.word	0xfffffffd
	.align		4
        /*0018*/ 	.word	0x00000000
	.align		4
        /*001c*/ 	.word	0xfffffffc


//--------------------- .text.triton_poi_fused_1  --------------------------
	.section	.text.triton_poi_fused_1,"ax",@progbits
	.align	128
        .global         triton_poi_fused_1
        .type           triton_poi_fused_1,@function
        .size           triton_poi_fused_1,(.L_x_1 - triton_poi_fused_1)
        .other          triton_poi_fused_1,@"STO_CUDA_ENTRY STV_DEFAULT"
triton_poi_fused_1:
.text.triton_poi_fused_1:
[----:B------:R-:W0:Y:S01]  /*0000*/  LDC R1, c[0x0][0x28] ;  /* 0x00000a00ff017b82 */ /* 0x000e220000000800 */
[----:B------:R-:W1:Y:S07]  /*0010*/  S2R R10, SR_TID.X ;  /* 0x00000000000a7919 */ /* 0x000e6e0000002100 */
[----:B------:R-:W2:Y:S01]  /*0020*/  S2UR UR4, SR_CTAID.Y ;  /* 0x00000000000479c3 */ /* 0x000ea20000002600 */
[----:B------:R-:W-:Y:S01]  /*0030*/  HFMA2.MMA R0, -RZ, RZ, 0, 0 ;  /* 0x00000000ff007435 */ /* 0x000fe200000001ff */
[----:B------:R-:W3:Y:S06]  /*0040*/  S2R R3, SR_CTAID.X ;  /* 0x0000000000037919 */ /* 0x000eec0000002500 */
[----:B------:R-:W4:Y:S01]  /*0050*/  LDC.64 R12, c[0x0][0x210] ;  /* 0x00008400ff0c7b82 */ /* 0x000f220000000a00 */
[----:B--2---:R-:W-:Y:S01]  /*0060*/  USHF.L.U32 UR4, UR4, 0x5, URZ ;  /* 0x0000000504047899 */ /* 0x004fe2000800063f */
[----:B-1----:R-:W-:-:S02]  /*0070*/  SHF.R.U32.HI R19, RZ, 0x5, R10 ;  /* 0x00000005ff137819 */ /* 0x002fc4000001160a */
[----:B------:R-:W-:Y:S02]  /*0080*/  LOP3.LUT R10, R10, 0x1f, RZ, 0xc0, !PT ;  /* 0x0000001f0a0a7812 */ /* 0x000fe400078ec0ff */
[----:B------:R-:W-:Y:S02]  /*0090*/  SGXT.U32 R19, R19, 0x2 ;  /* 0x000000021313781a */ /* 0x000fe40000000000 */
[----:B---3--:R-:W-:Y:S02]  /*00a0*/  LEA R10, R3, R10, 0x5 ;  /* 0x0000000a030a7211 */ /* 0x008fe400078e28ff */
[----:B------:R-:W-:Y:S01]  /*00b0*/  LOP3.LUT R19, R19, UR4, RZ, 0xfc, !PT ;  /* 0x0000000413137c12 */ /* 0x000fe2000f8efcff */
[----:B------:R-:W-:Y:S01]  /*00c0*/  ULDC.64 UR4, c[0x0][0x208] ;  /* 0x0000820000047ab9 */ /* 0x000fe20000000a00 */
[----:B------:R-:W-:-:S03]  /*00d0*/  ISETP.GE.AND P0, PT, R10, 0x31, PT ;  /* 0x000000310a00780c */ /* 0x000fc60003f06270 */
[C---:B------:R-:W-:Y:S01]  /*00e0*/  IMAD R21, R19.reuse, 0x31, R10 ;  /* 0x0000003113157824 */ /* 0x040fe200078e020a */
[----:B------:R-:W-:-:S03]  /*00f0*/  ISETP.LT.AND P1, PT, R19, 0x60, !P0 ;  /* 0x000000601300780c */ /* 0x000fc60004721270 */
[----:B----4-:R-:W-:Y:S01]  /*0100*/  IMAD.WIDE R14, R21, 0x4, R12 ;  /* 0x00000004150e7825 */ /* 0x010fe200078e020c */
[C---:B------:R-:W-:Y:S02]  /*0110*/  LOP3.LUT R4, R19.reuse, 0x4, RZ, 0xfc, !PT ;  /* 0x0000000413047812 */ /* 0x040fe400078efcff */
[C---:B------:R-:W-:Y:S02]  /*0120*/  LOP3.LUT R11, R19.reuse, 0xc, RZ, 0xfc, !PT ;  /* 0x0000000c130b7812 */ /* 0x040fe400078efcff */
[C---:B------:R-:W-:Y:S02]  /*0130*/  LOP3.LUT R2, R19.reuse, 0x10, RZ, 0xfc, !PT ;  /* 0x0000001013027812 */ /* 0x040fe400078efcff */
[----:B------:R-:W-:Y:S02]  /*0140*/  LOP3.LUT R9, R19, 0x8, RZ, 0xfc, !PT ;  /* 0x0000000813097812 */ /* 0x000fe400078efcff */
[----:B------:R-:W-:Y:S01]  /*0150*/  IADD3 R29, R21, 0xc4, RZ ;  /* 0x000000c4151d7810 */ /* 0x000fe20007ffe0ff */
[----:B------:R1:W2:Y:S01]  /*0160*/  @P1 LDG.E.EL R0, desc[UR4][R14.64] ;  /* 0x000000040e001981 */ /* 0x0002a2000c2e1900 */
[----:B------:R-:W-:-:S02]  /*0170*/  ISETP.LT.AND P6, PT, R4, 0x60, !P0 ;  /* 0x000000600400780c */ /* 0x000fc400047c1270 */
[----:B------:R-:W-:Y:S02]  /*0180*/  ISETP.LT.AND P4, PT, R11, 0x60, !P0 ;  /* 0x000000600b00780c */ /* 0x000fe40004781270 */
[----:B------:R-:W-:Y:S02]  /*0190*/  ISETP.LT.AND P3, PT, R2, 0x60, !P0 ;  /* 0x000000600200780c */ /* 0x000fe40004761270 */
[----:B------:R-:W-:Y:S01]  /*01a0*/  LOP3.LUT R22, R19, 0x14, RZ, 0xfc, !PT ;  /* 0x0000001413167812 */ /* 0x000fe200078efcff */
[----:B------:R-:W-:Y:S01]  /*01b0*/  HFMA2.MMA R5, -RZ, RZ, 0, 0 ;  /* 0x00000000ff057435 */ /* 0x000fe200000001ff */
[----:B------:R-:W-:Y:S01]  /*01c0*/  MOV R8, RZ ;  /* 0x000000ff00087202 */ /* 0x000fe20000000f00 */
[----:B------:R-:W-:Y:S01]  /*01d0*/  IMAD.WIDE R28, R29, 0x4, R12 ;  /* 0x000000041d1c7825 */ /* 0x000fe200078e020c */
[----:B------:R-:W-:Y:S02]  /*01e0*/  ISETP.LT.AND P5, PT, R9, 0x60, !P0 ;  /* 0x000000600900780c */ /* 0x000fe400047a1270 */
[----:B-1----:R-:W-:-:S02]  /*01f0*/  IADD3 R15, R21, 0x24c, RZ ;  /* 0x0000024c150f7810 */ /* 0x002fc40007ffe0ff */
[----:B------:R-:W-:Y:S02]  /*0200*/  LOP3.LUT R24, R19, 0x18, RZ, 0xfc, !PT ;  /* 0x0000001813187812 */ /* 0x000fe400078efcff */
[----:B------:R-:W-:Y:S02]  /*0210*/  CS2R R6, SRZ ;  /* 0x0000000000067805 */ /* 0x000fe4000001ff00 */
[----:B------:R-:W-:Y:S02]  /*0220*/  IADD3 R17, R21, 0x310, RZ ;  /* 0x0000031015117810 */ /* 0x000fe40007ffe0ff */
[----:B------:R-:W-:Y:S02]  /*0230*/  P2R R18, PR, RZ, 0x2 ;  /* 0x00000002ff127803 */ /* 0x000fe40000000000 */
[----:B------:R-:W-:Y:S02]  /*0240*/  IADD3 R27, R21, 0x188, RZ ;  /* 0x00000188151b7810 */ /* 0x000fe40007ffe0ff */
[----:B------:R-:W-:Y:S01]  /*0250*/  ISETP.LT.AND P2, PT, R22, 0x60, !P0 ;  /* 0x000000601600780c */ /* 0x000fe20004741270 */
[--C-:B------:R-:W-:Y:S01]  /*0260*/  IMAD.WIDE R14, R15, 0x4, R12.reuse ;  /* 0x000000040f0e7825 */ /* 0x100fe200078e020c */
[----:B------:R-:W-:Y:S01]  /*0270*/  ISETP.LT.AND P1, PT, R24, 0x60, !P0 ;  /* 0x000000601800780c */ /* 0x000fe20004721270 */
[----:B------:R1:W3:Y:S01]  /*0280*/  @P6 LDG.E.EL R8, desc[UR4][R28.64] ;  /* 0x000000041c086981 */ /* 0x0002e2000c2e1900 */
[----:B------:R-:W-:Y:S01]  /*0290*/  IADD3 R20, R21, 0x3d4, RZ ;  /* 0x000003d415147810 */ /* 0x000fe20007ffe0ff */
[--C-:B------:R-:W-:Y:S01]  /*02a0*/  IMAD.WIDE R16, R17, 0x4, R12.reuse ;  /* 0x0000000411107825 */ /* 0x100fe200078e020c */
[----:B------:R-:W-:Y:S01]  /*02b0*/  HFMA2.MMA R23, -RZ, RZ, 0, 0 ;  /* 0x00000000ff177435 */ /* 0x000fe200000001ff */
[----:B------:R-:W-:Y:S01]  /*02c0*/  P2R R3, PR, RZ, 0x40 ;  /* 0x00000040ff037803 */ /* 0x000fe20000000000 */
[----:B------:R4:W3:Y:S01]  /*02d0*/  @P4 LDG.E.EL R6, desc[UR4][R14.64] ;  /* 0x000000040e064981 */ /* 0x0008e2000c2e1900 */
[----:B------:R-:W-:Y:S01]  /*02e0*/  IMAD.WIDE R26, R27, 0x4, R12 ;  /* 0x000000041b1a7825 */ /* 0x000fe200078e020c */
[----:B------:R-:W-:-:S02]  /*02f0*/  ISETP.NE.AND P6, PT, R18, RZ, PT ;  /* 0x000000ff1200720c */ /* 0x000fc40003fc5270 */
[----:B-1----:R-:W-:Y:S01]  /*0300*/  IADD3 R29, R21, 0x498, RZ ;  /* 0x00000498151d7810 */ /* 0x002fe20007ffe0ff */
[----:B------:R1:W3:Y:S01]  /*0310*/  @P3 LDG.E.EL R5, desc[UR4][R16.64] ;  /* 0x0000000410053981 */ /* 0x0002e2000c2e1900 */
[----:B------:R-:W-:Y:S01]  /*0320*/  MOV R18, RZ ;  /* 0x000000ff00127202 */ /* 0x000fe20000000f00 */
[--C-:B----4-:R-:W-:Y:S02]  /*0330*/  IMAD.WIDE R14, R20, 0x4, R12.reuse ;  /* 0x00000004140e7825 */ /* 0x110fe400078e020c */
[----:B------:R4:W3:Y:S04]  /*0340*/  @P5 LDG.E.EL R7, desc[UR4][R26.64] ;  /* 0x000000041a075981 */ /* 0x0008e8000c2e1900 */
[----:B------:R-:W3:Y:S01]  /*0350*/  @P2 LDG.E.EL R18, desc[UR4][R14.64] ;  /* 0x000000040e122981 */ /* 0x000ee2000c2e1900 */
[----:B-1----:R-:W-:-:S05]  /*0360*/  IMAD.WIDE R16, R29, 0x4, R12 ;  /* 0x000000041d107825 */ /* 0x002fca00078e020c */
[----:B------:R1:W3:Y:S01]  /*0370*/  @P1 LDG.E.EL R23, desc[UR4][R16.64] ;  /* 0x0000000410171981 */ /* 0x0002e2000c2e1900 */
[----:B------:R-:W-:Y:S01]  /*0380*/  IADD3 R21, R21, 0x55c, RZ ;  /* 0x0000055c15157810 */ /* 0x000fe20007ffe0ff */
[----:B----4-:R-:W-:-:S04]  /*0390*/  IMAD.HI R27, R19, 0x55555556, RZ ;  /* 0x55555556131b7827 */ /* 0x010fc800078e02ff */
[----:B------:R-:W-:Y:S02]  /*03a0*/  IMAD.WIDE R20, R21, 0x4, R12 ;  /* 0x0000000415147825 */ /* 0x000fe400078e020c */
[----:B------:R-:W4:Y:S01]  /*03b0*/  LDC.64 R12, c[0x0][0x218] ;  /* 0x00008600ff0c7b82 */ /* 0x000f220000000a00 */
[----:B------:R-:W-:Y:S02]  /*03c0*/  LEA.HI R28, R27, R27, RZ, 0x1 ;  /* 0x0000001b1b1c7211 */ /* 0x000fe400078f08ff */
[----:B------:R-:W-:-:S03]  /*03d0*/  LOP3.LUT R25, R19, 0x1c, RZ, 0xfc, !PT ;  /* 0x0000001c13197812 */ /* 0x000fc600078efcff */
[----:B------:R-:W-:Y:S01]  /*03e0*/  IMAD R19, R28, -0x3, R19 ;  /* 0xfffffffd1c137824 */ /* 0x000fe200078e0213 */
[----:B------:R-:W-:-:S03]  /*03f0*/  ISETP.LT.AND P0, PT, R25, 0x60, !P0 ;  /* 0x000000601900780c */ /* 0x000fc60004701270 */
[----:B------:R-:W-:Y:S01]  /*0400*/  IMAD R19, R10, 0x3, R19 ;  /* 0x000000030a137824 */ /* 0x000fe200078e0213 */
[----:B------:R-:W-:-:S03]  /*0410*/  MOV R26, RZ ;  /* 0x000000ff001a7202 */ /* 0x000fc60000000f00 */
[----:B------:R-:W-:Y:S02]  /*0420*/  IMAD R19, R28, 0x93, R19 ;  /* 0x000000931c137824 */ /* 0x000fe400078e0213 */
[----:B-1----:R-:W-:-:S04]  /*0430*/  IMAD.HI R16, R9, 0x55555556, RZ ;  /* 0x5555555609107827 */ /* 0x002fc800078e02ff */
[----:B------:R1:W5:Y:S01]  /*0440*/  @P0 LDG.E.EL R26, desc[UR4][R20.64] ;  /* 0x00000004141a0981 */ /* 0x000362000c2e1900 */
[----:B0---4-:R-:W-:Y:S01]  /*0450*/  IMAD.WIDE R14, R19, 0x4, R12 ;  /* 0x00000004130e7825 */ /* 0x011fe200078e020c */
[----:B------:R-:W-:-:S03]  /*0460*/  LEA.HI R16, R16, R16, RZ, 0x1 ;  /* 0x0000001010107211 */ /* 0x000fc600078f08ff */
[----:B------:R-:W-:-:S04]  /*0470*/  IMAD.HI R17, R11, 0x55555556, RZ ;  /* 0x555555560b117827 */ /* 0x000fc800078e02ff */
[----:B------:R-:W-:-:S04]  /*0480*/  IMAD R9, R16, -0x3, R9 ;  /* 0xfffffffd10097824 */ /* 0x000fc800078e0209 */
[----:B------:R-:W-:Y:S02]  /*0490*/  IMAD R9, R16, 0x93, R9 ;  /* 0x0000009310097824 */ /* 0x000fe400078e0209 */
[----:B------:R-:W-:-:S04]  /*04a0*/  IMAD.HI R16, R2, 0x55555556, RZ ;  /* 0x5555555602107827 */ /* 0x000fc800078e02ff */
[----:B------:R-:W-:Y:S01]  /*04b0*/  IMAD R9, R10, 0x3, R9 ;  /* 0x000000030a097824 */ /* 0x000fe200078e0209 */
[----:B--2---:R0:W-:Y:S01]  /*04c0*/  @P6 STG.E desc[UR4][R14.64], R0 ;  /* 0x000000000e006986 */ /* 0x0041e2000c101904 */
[----:B------:R-:W-:Y:S01]  /*04d0*/  ISETP.NE.AND P6, PT, R3, RZ, PT ;  /* 0x000000ff0300720c */ /* 0x000fe20003fc5270 */
[----:B------:R-:W-:-:S05]  /*04e0*/  IMAD.HI R3, R4, 0x55555556, RZ ;  /* 0x5555555604037827 */ /* 0x000fca00078e02ff */
[----:B------:R-:W-:-:S05]  /*04f0*/  LEA.HI R3, R3, R3, RZ, 0x1 ;  /* 0x0000000303037211 */ /* 0x000fca00078f08ff */
[----:B------:R-:W-:Y:S02]  /*0500*/  IMAD R4, R3, -0x3, R4 ;  /* 0xfffffffd03047824 */ /* 0x000fe400078e0204 */
[----:B0-----:R-:W-:-:S04]  /*0510*/  IMAD.HI R0, R22, 0x55555556, RZ ;  /* 0x5555555616007827 */ /* 0x001fc800078e02ff */
[----:B------:R-:W-:Y:S01]  /*0520*/  IMAD R3, R3, 0x93, R4 ;  /* 0x0000009303037824 */ /* 0x000fe200078e0204 */
[----:B------:R-:W-:Y:S01]  /*0530*/  LEA.HI R4, R17, R17, RZ, 0x1 ;  /* 0x0000001111047211 */ /* 0x000fe200078f08ff */
[----:B------:R-:W-:-:S04]  /*0540*/  IMAD.HI R17, R24, 0x55555556, RZ ;  /* 0x5555555618117827 */ /* 0x000fc800078e02ff */
[----:B------:R-:W-:Y:S01]  /*0550*/  IMAD.HI R14, R25, 0x55555556, RZ ;  /* 0x55555556190e7827 */ /* 0x000fe200078e02ff */
[----:B------:R-:W-:-:S03]  /*0560*/  LEA.HI R15, R16, R16, RZ, 0x1 ;  /* 0x00000010100f7211 */ /* 0x000fc600078f08ff */
[----:B------:R-:W-:Y:S01]  /*0570*/  IMAD R19, R4, -0x3, R11 ;  /* 0xfffffffd04137824 */ /* 0x000fe200078e020b */
[----:B------:R-:W-:Y:S02]  /*0580*/  LEA.HI R11, R0, R0, RZ, 0x1 ;  /* 0x00000000000b7211 */ /* 0x000fe400078f08ff */
[----:B------:R-:W-:Y:S02]  /*0590*/  LEA.HI R17, R17, R17, RZ, 0x1 ;  /* 0x0000001111117211 */ /* 0x000fe400078f08ff */
[----:B------:R-:W-:Y:S01]  /*05a0*/  LEA.HI R0, R14, R14, RZ, 0x1 ;  /* 0x0000000e0e007211 */ /* 0x000fe200078f08ff */
[----:B------:R-:W-:Y:S02]  /*05b0*/  IMAD R2, R15, -0x3, R2 ;  /* 0xfffffffd0f027824 */ /* 0x000fe400078e0202 */
[----:B------:R-:W-:Y:S02]  /*05c0*/  IMAD R22, R11, -0x3, R22 ;  /* 0xfffffffd0b167824 */ /* 0x000fe400078e0216 */
[----:B------:R-:W-:-:S02]  /*05d0*/  IMAD R24, R17, -0x3, R24 ;  /* 0xfffffffd11187824 */ /* 0x000fc400078e0218 */
[----:B------:R-:W-:Y:S02]  /*05e0*/  IMAD R25, R0, -0x3, R25 ;  /* 0xfffffffd00197824 */ /* 0x000fe400078e0219 */
[----:B------:R-:W-:Y:S02]  /*05f0*/  IMAD R19, R4, 0x93, R19 ;  /* 0x0000009304137824 */ /* 0x000fe400078e0213 */
[----:B-1----:R-:W-:Y:S02]  /*0600*/  IMAD R21, R15, 0x93, R2 ;  /* 0x000000930f157824 */ /* 0x002fe400078e0202 */
[----:B------:R-:W-:Y:S02]  /*0610*/  IMAD R11, R11, 0x93, R22 ;  /* 0x000000930b0b7824 */ /* 0x000fe400078e0216 */
[----:B------:R-:W-:Y:S02]  /*0620*/  IMAD R27, R17, 0x93, R24 ;  /* 0x00000093111b7824 */ /* 0x000fe400078e0218 */
[----:B------:R-:W-:-:S02]  /*0630*/  IMAD R29, R0, 0x93, R25 ;  /* 0x00000093001d7824 */ /* 0x000fc400078e0219 */
[C---:B------:R-:W-:Y:S02]  /*0640*/  IMAD R3, R10.reuse, 0x3, R3 ;  /* 0x000000030a037824 */ /* 0x040fe400078e0203 */
[C---:B------:R-:W-:Y:S02]  /*0650*/  IMAD R15, R10.reuse, 0x3, R19 ;  /* 0x000000030a0f7824 */ /* 0x040fe400078e0213 */
[C---:B------:R-:W-:Y:S02]  /*0660*/  IMAD R17, R10.reuse, 0x3, R21 ;  /* 0x000000030a117824 */ /* 0x040fe400078e0215 */
[C---:B------:R-:W-:Y:S02]  /*0670*/  IMAD R21, R10.reuse, 0x3, R11 ;  /* 0x000000030a157824 */ /* 0x040fe400078e020b */
[C---:B------:R-:W-:Y:S02]  /*0680*/  IMAD R25, R10.reuse, 0x3, R27 ;  /* 0x000000030a197824 */ /* 0x040fe400078e021b */
[----:B------:R-:W-:-:S02]  /*0690*/  IMAD R29, R10, 0x3, R29 ;  /* 0x000000030a1d7824 */ /* 0x000fc400078e021d */
[----:B------:R-:W-:-:S04]  /*06a0*/  IMAD.WIDE R2, R3, 0x4, R12 ;  /* 0x0000000403027825 */ /* 0x000fc800078e020c */
[--C-:B------:R-:W-:Y:S01]  /*06b0*/  IMAD.WIDE R10, R9, 0x4, R12.reuse ;  /* 0x00000004090a7825 */ /* 0x100fe200078e020c */
[----:B---3--:R0:W-:Y:S03]  /*06c0*/  @P6 STG.E desc[UR4][R2.64], R8 ;  /* 0x0000000802006986 */ /* 0x0081e6000c101904 */
[--C-:B------:R-:W-:Y:S01]  /*06d0*/  IMAD.WIDE R14, R15, 0x4, R12.reuse ;  /* 0x000000040f0e7825 */ /* 0x100fe200078e020c */
[----:B------:R0:W-:Y:S03]  /*06e0*/  @P5 STG.E desc[UR4][R10.64], R7 ;  /* 0x000000070a005986 */ /* 0x0001e6000c101904 */
[--C-:B------:R-:W-:Y:S01]  /*06f0*/  IMAD.WIDE R16, R17, 0x4, R12.reuse ;  /* 0x0000000411107825 */ /* 0x100fe200078e020c */
[----:B------:R0:W-:Y:S03]  /*0700*/  @P4 STG.E desc[UR4][R14.64], R6 ;  /* 0x000000060e004986 */ /* 0x0001e6000c101904 */
[--C-:B------:R-:W-:Y:S01]  /*0710*/  IMAD.WIDE R20, R21, 0x4, R12.reuse ;  /* 0x0000000415147825 */ /* 0x100fe200078e020c */
[----:B------:R0:W-:Y:S03]  /*0720*/  @P3 STG.E desc[UR4][R16.64], R5 ;  /* 0x0000000510003986 */ /* 0x0001e6000c101904 */
[--C-:B------:R-:W-:Y:S01]  /*0730*/  IMAD.WIDE R24, R25, 0x4, R12.reuse ;  /* 0x0000000419187825 */ /* 0x100fe200078e020c */
[----:B------:R0:W-:Y:S04]  /*0740*/  @P2 STG.E desc[UR4][R20.64], R18 ;  /* 0x0000001214002986 */ /* 0x0001e8000c101904 */
[----:B------:R0:W-:Y:S01]  /*0750*/  @P1 STG.E desc[UR4][R24.64], R23 ;  /* 0x0000001718001986 */ /* 0x0001e2000c101904 */
[----:B------:R-:W-:Y:S01]  /*0760*/  IMAD.WIDE R12, R29, 0x4, R12 ;  /* 0x000000041d0c7825 */ /* 0x000fe200078e020c */
[----:B0-----:R-:W-:Y:S06]  /*0770*/  @!P0 EXIT ;  /* 0x000000000000894d */ /* 0x001fec0003800000 */
[----:B-----5:R-:W-:Y:S01]  /*0780*/  STG.E desc[UR4][R12.64], R26 ;  /* 0x0000001a0c007986 */ /* 0x020fe2000c101904 */
[----:B------:R-:W-:Y:S05]  /*0790*/  EXIT ;  /* 0x000000000000794d */ /* 0x000fea0003800000 */
.L_x_0:
[----:B------:R-:W-:-:S00]  /*07a0*/  BRA `(.L_x_0) ;  /* 0xfffffffc00fc7947 */ /* 0x000fc0000383ffff */
[----:B------:R-:W-:-:S00]  /*07b0*/  NOP ;  /* 0x0000000000007918 */ /* 0x000fc00000000000 */
        /* <DEDUP_REMOVED lines=12> */
.L_x_1:


//--------------------- .nv.constant0.triton_poi_fused_1 --------------------------
	.section	.nv.constant0.triton_poi_fused_1,"a",@progbits
	.sectionflags	@""
	.align	4
.nv.constant0.triton_poi_fused_1:
	.zero		552
